//
// Generated by NVIDIA NVVM Compiler
//
// Compiler Build ID: CL-36424714
// Cuda compilation tools, release 13.0, V13.0.88
// Based on NVVM 20.0.0
//

.version 9.0
.target sm_100
.address_size 64

	// .globl	_Z6kernelv
.extern .func  (.param .b32 func_retval0) vprintf
(
	.param .b64 vprintf_param_0,
	.param .b64 vprintf_param_1
)
;
.global .align 1 .b8 $str[16] = {72, 101, 108, 108, 111, 32, 102, 114, 111, 109, 32, 71, 80, 85, 10};

.visible .entry _Z6kernelv()
{
	.reg .b32 	%r<3>;
	.reg .b64 	%rd<3>;

	mov.u64 	%rd1, $str;
	cvta.global.u64 	%rd2, %rd1;
	{ // callseq 0, 0
	.param .b64 param0;
	st.param.b64 	[param0], %rd2;
	.param .b64 param1;
	st.param.b64 	[param1], 0;
	.param .b32 retval0;
	call.uni (retval0), 
	vprintf, 
	(
	param0, 
	param1
	);
	ld.param.b32 	%r1, [retval0];
	} // callseq 0
	ret;

}


// ===== COMPILED SASS (sm_100) =====

	.target	sm_100

	.elftype	@"ET_EXEC"


//--------------------- .note.nv.tkinfo           --------------------------
	.section	.note.nv.tkinfo,"",@"SHT_NOTE"
	.sectionflags	@"SHF_NOTE_NV_TKINFO"
	.tkinfo
        /*0018*/ 	.word	0x00000002
        /*0030*/ 	.string	""
        /*0030*/ 	.string	"ptxas"
        /*0030*/ 	.string	"Cuda compilation tools, release 13.0, V13.0.88"
        /*0030*/ 	.string	"Build cuda_13.0.r13.0/compiler.36424714_0"
        /*0030*/ 	.string	"-arch sm_100 -m 64 "



//--------------------- .note.nv.cuinfo           --------------------------
	.section	.note.nv.cuinfo,"",@"SHT_NOTE"
	.sectionflags	@"SHF_NOTE_NV_CUINFO"
        /*0018*/ 	.short	0x0002
        /*001a*/ 	.short	0x0064
        /*001c*/ 	.short	0x0082
	.zero		2


//--------------------- .nv.info                  --------------------------
	.section	.nv.info,"",@"SHT_CUDA_INFO"
	.align	4


	//----- nvinfo : EIATTR_REGCOUNT
	.align		4
        /*0000*/ 	.byte	0x04, 0x2f
        /*0002*/ 	.short	(.L_2 - .L_1)
	.align		4
.L_1:
        /*0004*/ 	.word	index@(_Z6kernelv)
        /*0008*/ 	.word	0x00000018


	//----- nvinfo : EIATTR_FRAME_SIZE
	.align		4
.L_2:
        /*000c*/ 	.byte	0x04, 0x11
        /*000e*/ 	.short	(.L_4 - .L_3)
	.align		4
.L_3:
        /*0010*/ 	.word	index@(_Z6kernelv)
        /*0014*/ 	.word	0x00000000


	//----- nvinfo : EIATTR_MIN_STACK_SIZE
	.align		4
.L_4:
        /*0018*/ 	.byte	0x04, 0x12
        /*001a*/ 	.short	(.L_6 - .L_5)
	.align		4
.L_5:
        /*001c*/ 	.word	index@(_Z6kernelv)
        /*0020*/ 	.word	0x00000000
.L_6:


//--------------------- .nv.compat                --------------------------
	.section	.nv.compat,"",@"SHT_CUDA_COMPAT_INFO"
	.align	4
        /*0000*/ 	.byte	0x02, 0x09, 0x00, 0x00, 0x02, 0x02, 0x01, 0x00, 0x02, 0x05, 0x05, 0x00, 0x03, 0x07, 0x01, 0x01
        /*0010*/ 	.byte	0x02, 0x03, 0x00, 0x00, 0x02, 0x06, 0x01, 0x00, 0x04, 0x0b, 0x08, 0x00, 0x09, 0x00, 0x00, 0x00
        /*0020*/ 	.byte	0x00, 0x00, 0x00, 0x00


//--------------------- .nv.info._Z6kernelv       --------------------------
	.section	.nv.info._Z6kernelv,"",@"SHT_CUDA_INFO"
	.sectionflags	@""
	.align	4


	//----- nvinfo : EIATTR_CUDA_API_VERSION
	.align		4
        /*0000*/ 	.byte	0x04, 0x37
        /*0002*/ 	.short	(.L_8 - .L_7)
.L_7:
        /*0004*/ 	.word	0x00000082


	//----- nvinfo : EIATTR_SPARSE_MMA_MASK
	.align		4
.L_8:
        /*0008*/ 	.byte	0x03, 0x50
        /*000a*/ 	.short	0x0000


	//----- nvinfo : EIATTR_MAXREG_COUNT
	.align		4
        /*000c*/ 	.byte	0x03, 0x1b
        /*000e*/ 	.short	0x00ff


	//----- nvinfo : EIATTR_EXTERNS
	.align		4
        /*0010*/ 	.byte	0x04, 0x0f
        /*0012*/ 	.short	(.L_10 - .L_9)


	//   ....[0]....
	.align		4
.L_9:
        /*0014*/ 	.word	index@(vprintf)


	//----- nvinfo : EIATTR_MERCURY_ISA_VERSION
	.align		4
.L_10:
        /*0018*/ 	.byte	0x03, 0x5f
        /*001a*/ 	.short	0x0101


	//----- nvinfo : EIATTR_VRC_CTA_INIT_COUNT
	.align		4
        /*001c*/ 	.byte	0x02, 0x4a
	.zero		1
	.zero		1


	//----- nvinfo : EIATTR_SYSCALL_OFFSETS
	.align		4
        /*0020*/ 	.byte	0x04, 0x46
        /*0022*/ 	.short	(.L_12 - .L_11)


	//   ....[0]....
.L_11:
        /*0024*/ 	.word	0x00000080


	//----- nvinfo : EIATTR_EXIT_INSTR_OFFSETS
	.align		4
.L_12:
        /*0028*/ 	.byte	0x04, 0x1c
        /*002a*/ 	.short	(.L_14 - .L_13)


	//   ....[0]....
.L_13:
        /*002c*/ 	.word	0x00000090


	//----- nvinfo : EIATTR_SW_WAR
	.align		4
.L_14:
        /*0030*/ 	.byte	0x04, 0x36
        /*0032*/ 	.short	(.L_16 - .L_15)
.L_15:
        /*0034*/ 	.word	0x00000008
.L_16:


//--------------------- .nv.callgraph             --------------------------
	.section	.nv.callgraph,"",@"SHT_CUDA_CALLGRAPH"
	.align	4
	.sectionentsize	8
	.align		4
        /*0000*/ 	.word	0x00000000
	.align		4
        /*0004*/ 	.word	0xffffffff
	.align		4
        /*0008*/ 	.word	index@(_Z6kernelv)
	.align		4
        /*000c*/ 	.word	index@(vprintf)
	.align		4
        /*0010*/ 	.word	0x00000000
	.align		4
        /*0014*/ 	.word	0xfffffffe
	.align		4
        /*0018*/ 	.word	0x00000000
	.align		4
        /*001c*/ 	.word	0xfffffffd
	.align		4
        /*0020*/ 	.word	0x00000000
	.align		4
        /*0024*/ 	.word	0xfffffffc


//--------------------- .nv.constant4             --------------------------
	.section	.nv.constant4,"a",@progbits
	.align	8
	.align		8
.nv.constant4:
        /*0000*/ 	.dword	vprintf
	.align		8
        /*0008*/ 	.dword	$str


//--------------------- .text._Z6kernelv          --------------------------
	.section	.text._Z6kernelv,"ax",@progbits
	.align	128
        .global         _Z6kernelv
        .type           _Z6kernelv,@function
        .size           _Z6kernelv,(.L_x_2 - _Z6kernelv)
        .other          _Z6kernelv,@"STO_CUDA_ENTRY STV_DEFAULT"
_Z6kernelv:
.text._Z6kernelv:
[----:B------:R-:W0:Y:S01]  /*0000*/  LDC R1, c[0x0][0x37c] ;  /* 0x0000df00ff017b82 */ /* 0x000e220000000800 */
[----:B------:R-:W-:Y:S01]  /*0010*/  MOV R0, 0x0 ;  /* 0x0000000000007802 */ /* 0x000fe20000000f00 */
[----:B------:R-:W1:Y:S01]  /*0020*/  LDCU.64 UR4, c[0x4][0x8] ;  /* 0x01000100ff0477ac */ /* 0x000e620008000a00 */
[----:B------:R-:W-:-:S05]  /*0030*/  CS2R R6, SRZ ;  /* 0x0000000000067805 */ /* 0x000fca000001ff00 */
[----:B------:R2:W3:Y:S01]  /*0040*/  LDC.64 R2, c[0x4][R0] ;  /* 0x0100000000027b82 */ /* 0x0004e20000000a00 */
[----:B-1----:R-:W-:Y:S02]  /*0050*/  IMAD.U32 R4, RZ, RZ, UR4 ;  /* 0x00000004ff047e24 */ /* 0x002fe4000f8e00ff */
[----:B--2---:R-:W-:-:S07]  /*0060*/  IMAD.U32 R5, RZ, RZ, UR5 ;  /* 0x00000005ff057e24 */ /* 0x004fce000f8e00ff */
[----:B------:R-:W-:-:S07]  /*0070*/  LEPC R20, `(.L_x_0) ;  /* 0x000000001014794e */ /* 0x000fce0000000000 */
[----:B0--3--:R-:W-:Y:S05]  /*0080*/  CALL.ABS.NOINC R2 ;  /* 0x0000000002007343 */ /* 0x009fea0003c00000 */
.L_x_0:
[----:B------:R-:W-:Y:S05]  /*0090*/  EXIT ;  /* 0x000000000000794d */ /* 0x000fea0003800000 */
.L_x_1:
[----:B------:R-:W-:-:S00]  /*00a0*/  BRA `(.L_x_1) ;  /* 0xfffffffc00fc7947 */ /* 0x000fc0000383ffff */
[----:B------:R-:W-:-:S00]  /*00b0*/  NOP ;  /* 0x0000000000007918 */ /* 0x000fc00000000000 */
        /* <DEDUP_REMOVED lines=12> */
.L_x_2:


//--------------------- .nv.global.init           --------------------------
	.section	.nv.global.init,"aw",@progbits
.nv.global.init:
	.type		$str,@object
	.size		$str,(.L_0 - $str)
$str:
        /*0000*/ 	.byte	0x48, 0x65, 0x6c, 0x6c, 0x6f, 0x20, 0x66, 0x72, 0x6f, 0x6d, 0x20, 0x47, 0x50, 0x55, 0x0a, 0x00
.L_0:


//--------------------- .nv.shared.reserved.0     --------------------------
	.section	.nv.shared.reserved.0,"aw",@nobits
	.weak		__nv_reservedSMEM_offset_0_alias
	.size		__nv_reservedSMEM_offset_0_alias, 0, 64
	.other		__nv_reservedSMEM_offset_0_alias,@"STO_CUDA_RESERVED_SHARED STV_DEFAULT"
__nv_reservedSMEM_offset_0_alias:
	.zero		0
	.zero		64


//--------------------- .nv.constant0._Z6kernelv  --------------------------
	.section	.nv.constant0._Z6kernelv,"a",@progbits
	.sectionflags	@""
	.align	4
.nv.constant0._Z6kernelv:
	.zero		896


//--------------------- SYMBOLS --------------------------

	.type		.nv.reservedSmem.offset0,@object
	.size		.nv.reservedSmem.offset0,0x4
	.type		vprintf,@function
